	.headerflags	@"EF_CUDA_TEXMODE_UNIFIED EF_CUDA_64BIT_ADDRESS EF_CUDA_ACCELERATORS EF_CUDA_SM90 EF_CUDA_VIRTUAL_SM(EF_CUDA_SM90)"
	.elftype	@"ET_EXEC"


//--------------------- .nv.info                  --------------------------
	.section	.nv.info,"",@"SHT_CUDA_INFO"
	.align	4


	//----- nvinfo : EIATTR_REGCOUNT
	.align		4
        /*0000*/ 	.byte	0x04, 0x2f
        /*0002*/ 	.short	(.L_3 - .L_2)
	.align		4
.L_2:
        /*0004*/ 	.word	index@(triton_poi_fused__native_batch_norm_legit_no_training_add_19)
        /*0008*/ 	.word	0x00000014


	//----- nvinfo : EIATTR_MIN_STACK_SIZE
	.align		4
.L_3:
        /*000c*/ 	.byte	0x04, 0x12
        /*000e*/ 	.short	(.L_5 - .L_4)
	.align		4
.L_4:
        /*0010*/ 	.word	index@(triton_poi_fused__native_batch_norm_legit_no_training_add_19)
        /*0014*/ 	.word	0x00000000


	//----- nvinfo : EIATTR_FRAME_SIZE
	.align		4
.L_5:
        /*0018*/ 	.byte	0x04, 0x11
        /*001a*/ 	.short	(.L_7 - .L_6)
	.align		4
.L_6:
        /*001c*/ 	.word	index@(triton_poi_fused__native_batch_norm_legit_no_training_add_19)
        /*0020*/ 	.word	0x00000000


	//----- nvinfo : EIATTR_MIN_STACK_SIZE
	.align		4
.L_7:
        /*0024*/ 	.byte	0x04, 0x12
        /*0026*/ 	.short	(.L_9 - .L_8)
	.align		4
.L_8:
        /*0028*/ 	.word	index@(triton_poi_fused__native_batch_norm_legit_no_training_add_19)
        /*002c*/ 	.word	0x00000000
.L_9:


//--------------------- .nv.info.triton_poi_fused__native_batch_norm_legit_no_training_add_19 --------------------------
	.section	.nv.info.triton_poi_fused__native_batch_norm_legit_no_training_add_19,"",@"SHT_CUDA_INFO"
	.sectionflags	@""
	.align	4


	//----- nvinfo : EIATTR_CUDA_API_VERSION
	.align		4
        /*0000*/ 	.byte	0x04, 0x37
        /*0002*/ 	.short	(.L_11 - .L_10)
.L_10:
        /*0004*/ 	.word	0x0000007c


	//----- nvinfo : EIATTR_KPARAM_INFO
	.align		4
.L_11:
        /*0008*/ 	.byte	0x04, 0x17
        /*000a*/ 	.short	(.L_13 - .L_12)
.L_12:
        /*000c*/ 	.word	0x00000000
        /*0010*/ 	.short	0x0007
        /*0012*/ 	.short	0x0038
        /*0014*/ 	.byte	0x00, 0xf0, 0x11, 0x00


	//----- nvinfo : EIATTR_KPARAM_INFO
	.align		4
.L_13:
        /*0018*/ 	.byte	0x04, 0x17
        /*001a*/ 	.short	(.L_15 - .L_14)
.L_14:
        /*001c*/ 	.word	0x00000000
        /*0020*/ 	.short	0x0006
        /*0022*/ 	.short	0x0030
        /*0024*/ 	.byte	0x00, 0xf4, 0x21, 0x00


	//----- nvinfo : EIATTR_KPARAM_INFO
	.align		4
.L_15:
        /*0028*/ 	.byte	0x04, 0x17
        /*002a*/ 	.short	(.L_17 - .L_16)
.L_16:
        /*002c*/ 	.word	0x00000000
        /*0030*/ 	.short	0x0005
        /*0032*/ 	.short	0x0028
        /*0034*/ 	.byte	0x00, 0xf4, 0x21, 0x00


	//----- nvinfo : EIATTR_KPARAM_INFO
	.align		4
.L_17:
        /*0038*/ 	.byte	0x04, 0x17
        /*003a*/ 	.short	(.L_19 - .L_18)
.L_18:
        /*003c*/ 	.word	0x00000000
        /*0040*/ 	.short	0x0004
        /*0042*/ 	.short	0x0020
        /*0044*/ 	.byte	0x00, 0xf4, 0x21, 0x00


	//----- nvinfo : EIATTR_KPARAM_INFO
	.align		4
.L_19:
        /*0048*/ 	.byte	0x04, 0x17
        /*004a*/ 	.short	(.L_21 - .L_20)
.L_20:
        /*004c*/ 	.word	0x00000000
        /*0050*/ 	.short	0x0003
        /*0052*/ 	.short	0x0018
        /*0054*/ 	.byte	0x00, 0xf4, 0x21, 0x00


	//----- nvinfo : EIATTR_KPARAM_INFO
	.align		4
.L_21:
        /*0058*/ 	.byte	0x04, 0x17
        /*005a*/ 	.short	(.L_23 - .L_22)
.L_22:
        /*005c*/ 	.word	0x00000000
        /*0060*/ 	.short	0x0002
        /*0062*/ 	.short	0x0010
        /*0064*/ 	.byte	0x00, 0xf4, 0x21, 0x00


	//----- nvinfo : EIATTR_KPARAM_INFO
	.align		4
.L_23:
        /*0068*/ 	.byte	0x04, 0x17
        /*006a*/ 	.short	(.L_25 - .L_24)
.L_24:
        /*006c*/ 	.word	0x00000000
        /*0070*/ 	.short	0x0001
        /*0072*/ 	.short	0x0008
        /*0074*/ 	.byte	0x00, 0xf4, 0x21, 0x00


	//----- nvinfo : EIATTR_KPARAM_INFO
	.align		4
.L_25:
        /*0078*/ 	.byte	0x04, 0x17
        /*007a*/ 	.short	(.L_27 - .L_26)
.L_26:
        /*007c*/ 	.word	0x00000000
        /*0080*/ 	.short	0x0000
        /*0082*/ 	.short	0x0000
        /*0084*/ 	.byte	0x00, 0xf4, 0x21, 0x00


	//----- nvinfo : EIATTR_SPARSE_MMA_MASK
	.align		4
.L_27:
        /*0088*/ 	.byte	0x03, 0x50
        /*008a*/ 	.short	0x0000


	//----- nvinfo : EIATTR_MAXREG_COUNT
	.align		4
        /*008c*/ 	.byte	0x03, 0x1b
        /*008e*/ 	.short	0x00ff


	//----- nvinfo : EIATTR_EXIT_INSTR_OFFSETS
	.align		4
        /*0090*/ 	.byte	0x04, 0x1c
        /*0092*/ 	.short	(.L_29 - .L_28)


	//   ....[0]....
.L_28:
        /*0094*/ 	.word	0x000003d0


	//----- nvinfo : EIATTR_REQNTID
	.align		4
.L_29:
        /*0098*/ 	.byte	0x04, 0x10
        /*009a*/ 	.short	(.L_31 - .L_30)
.L_30:
        /*009c*/ 	.word	0x00000100
        /*00a0*/ 	.word	0x00000001
        /*00a4*/ 	.word	0x00000001


	//----- nvinfo : EIATTR_CBANK_PARAM_SIZE
	.align		4
.L_31:
        /*00a8*/ 	.byte	0x03, 0x19
        /*00aa*/ 	.short	0x003c


	//----- nvinfo : EIATTR_PARAM_CBANK
	.align		4
        /*00ac*/ 	.byte	0x04, 0x0a
        /*00ae*/ 	.short	(.L_33 - .L_32)
	.align		4
.L_32:
        /*00b0*/ 	.word	index@(.nv.constant0.triton_poi_fused__native_batch_norm_legit_no_training_add_19)
        /*00b4*/ 	.short	0x0210
        /*00b6*/ 	.short	0x003c


	//----- nvinfo : EIATTR_SW_WAR
	.align		4
.L_33:
        /*00b8*/ 	.byte	0x04, 0x36
        /*00ba*/ 	.short	(.L_35 - .L_34)
.L_34:
        /*00bc*/ 	.word	0x00000008
.L_35:


//--------------------- .nv.callgraph             --------------------------
	.section	.nv.callgraph,"",@"SHT_CUDA_CALLGRAPH"
	.align	4
	.sectionentsize	8
	.align		4
        /*0000*/ 	.word	0x00000000
	.align		4
        /*0004*/ 	.word	0xffffffff
	.align		4
        /*0008*/ 	.word	0x00000000
	.align		4
        /*000c*/ 	.word	0xfffffffe
	.align		4
        /*0010*/ 	.word	0x00000000
	.align		4
        /*0014*/ 	.word	0xfffffffd
	.align		4
        /*0018*/ 	.word	0x00000000
	.align		4
        /*001c*/ 	.word	0xfffffffc


//--------------------- .nv.constant4             --------------------------
	.section	.nv.constant4,"a",@progbits
	.align	8
	.align		8
.nv.constant4:
        /*0000*/ 	.dword	_$_str
	.align		8
        /*0008*/ 	.dword	_$_str_$_2


//--------------------- .text.triton_poi_fused__native_batch_norm_legit_no_training_add_19 --------------------------
	.section	.text.triton_poi_fused__native_batch_norm_legit_no_training_add_19,"ax",@progbits
	.align	128
        .global         triton_poi_fused__native_batch_norm_legit_no_training_add_19
        .type           triton_poi_fused__native_batch_norm_legit_no_training_add_19,@function
        .size           triton_poi_fused__native_batch_norm_legit_no_training_add_19,(.L_x_1 - triton_poi_fused__native_batch_norm_legit_no_training_add_19)
        .other          triton_poi_fused__native_batch_norm_legit_no_training_add_19,@"STO_CUDA_ENTRY STV_DEFAULT"
triton_poi_fused__native_batch_norm_legit_no_training_add_19:
.text.triton_poi_fused__native_batch_norm_legit_no_training_add_19:
[----:B------:R-:W-:Y:S01]  /*0000*/  LDC R1, c[0x0][0x28] ;  /* 0x00000a00ff017b82 */ /* 0x000fe20000000800 */
[----:B------:R-:W1:Y:S07]  /*0010*/  S2R R0, SR_TID.X ;  /* 0x0000000000007919 */ /* 0x000e6e0000002100 */
[----:B------:R-:W2:Y:S01]  /*0020*/  LDC.64 R2, c[0x0][0x228] ;  /* 0x00008a00ff027b82 */ /* 0x000ea20000000a00 */
[----:B------:R-:W-:Y:S01]  /*0030*/  ULDC.64 UR4, c[0x0][0x208] ;  /* 0x0000820000047ab9 */ /* 0x000fe20000000a00 */
[----:B------:R-:W3:Y:S06]  /*0040*/  S2R R5, SR_CTAID.X ;  /* 0x0000000000057919 */ /* 0x000eec0000002500 */
[----:B------:R-:W4:Y:S08]  /*0050*/  LDC.64 R6, c[0x0][0x220] ;  /* 0x00008800ff067b82 */ /* 0x000f300000000a00 */
[----:B------:R-:W5:Y:S08]  /*0060*/  LDC.64 R8, c[0x0][0x230] ;  /* 0x00008c00ff087b82 */ /* 0x000f700000000a00 */
[----:B------:R-:W5:Y:S01]  /*0070*/  LDC.64 R12, c[0x0][0x238] ;  /* 0x00008e00ff0c7b82 */ /* 0x000f620000000a00 */
[----:B-1----:R-:W-:-:S07]  /*0080*/  SHF.L.U32 R0, R0, 0x1, RZ ;  /* 0x0000000100007819 */ /* 0x002fce00000006ff */
[----:B------:R-:W1:Y:S01]  /*0090*/  LDC.64 R10, c[0x0][0x210] ;  /* 0x00008400ff0a7b82 */ /* 0x000e620000000a00 */
[----:B------:R-:W-:-:S04]  /*00a0*/  LOP3.LUT R0, R0, 0x1fe, RZ, 0xc0, !PT ;  /* 0x000001fe00007812 */ /* 0x000fc800078ec0ff */
[----:B---3--:R-:W-:-:S05]  /*00b0*/  LEA R0, R5, R0, 0x9 ;  /* 0x0000000005007211 */ /* 0x008fca00078e48ff */
[----:B------:R-:W-:-:S05]  /*00c0*/  IMAD.HI R4, R0, 0x2aaaaaab, RZ ;  /* 0x2aaaaaab00047827 */ /* 0x000fca00078e02ff */
[----:B------:R-:W-:-:S04]  /*00d0*/  SHF.R.U32.HI R5, RZ, 0x1f, R4 ;  /* 0x0000001fff057819 */ /* 0x000fc80000011604 */
[----:B------:R-:W-:-:S05]  /*00e0*/  LEA.HI R5, R4, R5, RZ, 0x1c ;  /* 0x0000000504057211 */ /* 0x000fca00078fe0ff */
[----:B------:R-:W-:Y:S02]  /*00f0*/  IMAD R15, R5, -0x60, R0 ;  /* 0xffffffa0050f7824 */ /* 0x000fe400078e0200 */
[----:B------:R-:W3:Y:S02]  /*0100*/  LDC.64 R4, c[0x0][0x218] ;  /* 0x00008600ff047b82 */ /* 0x000ee40000000a00 */
[----:B--2---:R-:W-:-:S06]  /*0110*/  IMAD.WIDE R2, R15, 0x4, R2 ;  /* 0x000000040f027825 */ /* 0x004fcc00078e0202 */
[----:B------:R-:W2:Y:S01]  /*0120*/  LDG.E.EL.64 R2, desc[UR4][R2.64] ;  /* 0x0000000402027981 */ /* 0x000ea2000c2e1b00 */
[----:B----4-:R-:W-:-:S04]  /*0130*/  IMAD.WIDE R6, R15, 0x4, R6 ;  /* 0x000000040f067825 */ /* 0x010fc800078e0206 */
[C---:B-----5:R-:W-:Y:S02]  /*0140*/  IMAD.WIDE R8, R15.reuse, 0x4, R8 ;  /* 0x000000040f087825 */ /* 0x060fe400078e0208 */
[----:B------:R-:W4:Y:S02]  /*0150*/  LDG.E.EL.64 R6, desc[UR4][R6.64] ;  /* 0x0000000406067981 */ /* 0x000f24000c2e1b00 */
[----:B0-----:R-:W-:Y:S02]  /*0160*/  IMAD.WIDE R12, R15, 0x4, R12 ;  /* 0x000000040f0c7825 */ /* 0x001fe400078e020c */
[----:B------:R-:W5:Y:S02]  /*0170*/  LDG.E.EL.64 R8, desc[UR4][R8.64] ;  /* 0x0000000408087981 */ /* 0x000f64000c2e1b00 */
[C---:B-1----:R-:W-:Y:S02]  /*0180*/  IMAD.WIDE R10, R0.reuse, 0x4, R10 ;  /* 0x00000004000a7825 */ /* 0x042fe400078e020a */
[----:B------:R-:W5:Y:S02]  /*0190*/  LDG.E.EL.64 R12, desc[UR4][R12.64] ;  /* 0x000000040c0c7981 */ /* 0x000f64000c2e1b00 */
[----:B---3--:R-:W-:-:S02]  /*01a0*/  IMAD.WIDE R4, R0, 0x4, R4 ;  /* 0x0000000400047825 */ /* 0x008fc400078e0204 */
[----:B------:R-:W3:Y:S04]  /*01b0*/  LDG.E.64 R10, desc[UR4][R10.64] ;  /* 0x000000040a0a7981 */ /* 0x000ee8000c1e1b00 */
[----:B------:R-:W4:Y:S01]  /*01c0*/  LDG.E.64 R4, desc[UR4][R4.64] ;  /* 0x0000000404047981 */ /* 0x000f22000c1e1b00 */
[----:B------:R-:W-:Y:S01]  /*01d0*/  HFMA2.MMA R16, -RZ, RZ, 1.625, 0 ;  /* 0x3e800000ff107435 */ /* 0x000fe200000001ff */
[----:B--2---:R-:W-:Y:S01]  /*01e0*/  FADD R2, R2, 9.9999997473787516356e-06 ;  /* 0x3727c5ac02027421 */ /* 0x004fe20000000000 */
[----:B------:R-:W-:-:S03]  /*01f0*/  FADD R3, R3, 9.9999997473787516356e-06 ;  /* 0x3727c5ac03037421 */ /* 0x000fc60000000000 */
[----:B------:R-:W0:Y:S08]  /*0200*/  MUFU.SQRT R14, R2 ;  /* 0x00000002000e7308 */ /* 0x000e300000002000 */
[----:B------:R1:W2:Y:S01]  /*0210*/  MUFU.SQRT R15, R3 ;  /* 0x00000003000f7308 */ /* 0x0002a20000002000 */
[C---:B0-----:R-:W-:Y:S02]  /*0220*/  FSETP.GT.AND P0, PT, R14.reuse, 8.50705917302346158658e+37, PT ;  /* 0x7e8000000e00780b */ /* 0x041fe40003f04000 */
[----:B------:R-:W-:Y:S01]  /*0230*/  FSETP.GEU.AND P2, PT, R14, 1.175494350822287508e-38, PT ;  /* 0x008000000e00780b */ /* 0x000fe20003f4e000 */
[----:B-1----:R-:W0:Y:S01]  /*0240*/  LDC.64 R2, c[0x0][0x240] ;  /* 0x00009000ff027b82 */ /* 0x002e220000000a00 */
[----:B--2---:R-:W-:-:S02]  /*0250*/  FSETP.GT.AND P1, PT, R15, 8.50705917302346158658e+37, PT ;  /* 0x7e8000000f00780b */ /* 0x004fc40003f24000 */
[----:B------:R-:W-:-:S07]  /*0260*/  FSETP.GEU.AND P3, PT, R15, 1.175494350822287508e-38, PT ;  /* 0x008000000f00780b */ /* 0x000fce0003f6e000 */
[----:B------:R-:W-:-:S04]  /*0270*/  @P0 FMUL R14, R14, 0.25 ;  /* 0x3e8000000e0e0820 */ /* 0x000fc80000400000 */
[----:B------:R-:W-:Y:S01]  /*0280*/  @!P2 FMUL R14, R14, 16777216 ;  /* 0x4b8000000e0ea820 */ /* 0x000fe20000400000 */
[----:B------:R-:W-:-:S04]  /*0290*/  @P1 FMUL R15, R15, 0.25 ;  /* 0x3e8000000f0f1820 */ /* 0x000fc80000400000 */
[----:B------:R-:W-:Y:S01]  /*02a0*/  @!P3 FMUL R15, R15, 16777216 ;  /* 0x4b8000000f0fb820 */ /* 0x000fe20000400000 */
[----:B------:R-:W1:Y:S01]  /*02b0*/  MUFU.RCP R14, R14 ;  /* 0x0000000e000e7308 */ /* 0x000e620000001000 */
[----:B------:R-:W-:-:S07]  /*02c0*/  FSEL R17, R16, 1, P0 ;  /* 0x3f80000010117808 */ /* 0x000fce0000000000 */
[----:B------:R-:W2:Y:S01]  /*02d0*/  MUFU.RCP R15, R15 ;  /* 0x0000000f000f7308 */ /* 0x000ea20000001000 */
[----:B------:R-:W-:Y:S01]  /*02e0*/  FSEL R16, R16, 1, P1 ;  /* 0x3f80000010107808 */ /* 0x000fe20000800000 */
[----:B------:R-:W-:-:S04]  /*02f0*/  @!P2 FMUL R17, R17, 16777216 ;  /* 0x4b8000001111a820 */ /* 0x000fc80000400000 */
[----:B------:R-:W-:Y:S01]  /*0300*/  @!P3 FMUL R16, R16, 16777216 ;  /* 0x4b8000001010b820 */ /* 0x000fe20000400000 */
[----:B----4-:R-:W-:Y:S01]  /*0310*/  FADD R5, R5, -R7 ;  /* 0x8000000705057221 */ /* 0x010fe20000000000 */
[----:B------:R-:W-:Y:S01]  /*0320*/  FADD R4, R4, -R6 ;  /* 0x8000000604047221 */ /* 0x000fe20000000000 */
[----:B-1----:R-:W-:Y:S01]  /*0330*/  FMUL R17, R14, R17 ;  /* 0x000000110e117220 */ /* 0x002fe20000400000 */
[----:B--2---:R-:W-:-:S03]  /*0340*/  FMUL R16, R15, R16 ;  /* 0x000000100f107220 */ /* 0x004fc60000400000 */
[----:B------:R-:W-:Y:S01]  /*0350*/  FMUL R17, R4, R17 ;  /* 0x0000001104117220 */ /* 0x000fe20000400000 */
[----:B------:R-:W-:-:S03]  /*0360*/  FMUL R16, R5, R16 ;  /* 0x0000001005107220 */ /* 0x000fc60000400000 */
[----:B-----5:R-:W-:Y:S01]  /*0370*/  FFMA R17, R8, R17, R12 ;  /* 0x0000001108117223 */ /* 0x020fe2000000000c */
[----:B------:R-:W-:Y:S01]  /*0380*/  FFMA R16, R9, R16, R13 ;  /* 0x0000001009107223 */ /* 0x000fe2000000000d */
[----:B0-----:R-:W-:-:S04]  /*0390*/  IMAD.WIDE R2, R0, 0x4, R2 ;  /* 0x0000000400027825 */ /* 0x001fc800078e0202 */
[----:B---3--:R-:W-:Y:S01]  /*03a0*/  FADD R10, R10, R17 ;  /* 0x000000110a0a7221 */ /* 0x008fe20000000000 */
[----:B------:R-:W-:-:S05]  /*03b0*/  FADD R11, R11, R16 ;  /* 0x000000100b0b7221 */ /* 0x000fca0000000000 */
[----:B------:R-:W-:Y:S01]  /*03c0*/  STG.E.64 desc[UR4][R2.64], R10 ;  /* 0x0000000a02007986 */ /* 0x000fe2000c101b04 */
[----:B------:R-:W-:Y:S05]  /*03d0*/  EXIT ;  /* 0x000000000000794d */ /* 0x000fea0003800000 */
.L_x_0:
[----:B------:R-:W-:-:S00]  /*03e0*/  BRA `(.L_x_0) ;  /* 0xfffffffc00fc7947 */ /* 0x000fc0000383ffff */
[----:B------:R-:W-:-:S00]  /*03f0*/  NOP ;  /* 0x0000000000007918 */ /* 0x000fc00000000000 */
        /* <DEDUP_REMOVED lines=8> */
.L_x_1:


//--------------------- .nv.global.init           --------------------------
	.section	.nv.global.init,"aw",@progbits
.nv.global.init:
	.type		_$_str,@object
	.size		_$_str,(_$_str_$_2 - _$_str)
_$_str:
        /*0000*/ 	.byte	0x5f, 0x5f, 0x43, 0x55, 0x44, 0x41, 0x5f, 0x46, 0x54, 0x5a, 0x00
	.type		_$_str_$_2,@object
	.size		_$_str_$_2,(.L_1 - _$_str_$_2)
_$_str_$_2:
        /*000b*/ 	.byte	0x5f, 0x5f, 0x43, 0x55, 0x44, 0x41, 0x5f, 0x50, 0x52, 0x45, 0x43, 0x5f, 0x53, 0x51, 0x52, 0x54
        /*001b*/ 	.byte	0x00
.L_1:


//--------------------- .nv.constant0.triton_poi_fused__native_batch_norm_legit_no_training_add_19 --------------------------
	.section	.nv.constant0.triton_poi_fused__native_batch_norm_legit_no_training_add_19,"a",@progbits
	.sectionflags	@""
	.align	4
.nv.constant0.triton_poi_fused__native_batch_norm_legit_no_training_add_19:
	.zero		588
